	.headerflags	@"EF_CUDA_TEXMODE_UNIFIED EF_CUDA_64BIT_ADDRESS EF_CUDA_ACCELERATORS EF_CUDA_SM90 EF_CUDA_VIRTUAL_SM(EF_CUDA_SM90)"
	.elftype	@"ET_EXEC"


//--------------------- .nv.info                  --------------------------
	.section	.nv.info,"",@"SHT_CUDA_INFO"
	.align	4


	//----- nvinfo : EIATTR_REGCOUNT
	.align		4
        /*0000*/ 	.byte	0x04, 0x2f
        /*0002*/ 	.short	(.L_1 - .L_0)
	.align		4
.L_0:
        /*0004*/ 	.word	index@(triton_poi_fused_cat_16)
        /*0008*/ 	.word	0x00000017


	//----- nvinfo : EIATTR_MIN_STACK_SIZE
	.align		4
.L_1:
        /*000c*/ 	.byte	0x04, 0x12
        /*000e*/ 	.short	(.L_3 - .L_2)
	.align		4
.L_2:
        /*0010*/ 	.word	index@(triton_poi_fused_cat_16)
        /*0014*/ 	.word	0x00000000


	//----- nvinfo : EIATTR_FRAME_SIZE
	.align		4
.L_3:
        /*0018*/ 	.byte	0x04, 0x11
        /*001a*/ 	.short	(.L_5 - .L_4)
	.align		4
.L_4:
        /*001c*/ 	.word	index@(triton_poi_fused_cat_16)
        /*0020*/ 	.word	0x00000000


	//----- nvinfo : EIATTR_MIN_STACK_SIZE
	.align		4
.L_5:
        /*0024*/ 	.byte	0x04, 0x12
        /*0026*/ 	.short	(.L_7 - .L_6)
	.align		4
.L_6:
        /*0028*/ 	.word	index@(triton_poi_fused_cat_16)
        /*002c*/ 	.word	0x00000000
.L_7:


//--------------------- .nv.info.triton_poi_fused_cat_16 --------------------------
	.section	.nv.info.triton_poi_fused_cat_16,"",@"SHT_CUDA_INFO"
	.sectionflags	@""
	.align	4


	//----- nvinfo : EIATTR_CUDA_API_VERSION
	.align		4
        /*0000*/ 	.byte	0x04, 0x37
        /*0002*/ 	.short	(.L_9 - .L_8)
.L_8:
        /*0004*/ 	.word	0x0000007c


	//----- nvinfo : EIATTR_KPARAM_INFO
	.align		4
.L_9:
        /*0008*/ 	.byte	0x04, 0x17
        /*000a*/ 	.short	(.L_11 - .L_10)
.L_10:
        /*000c*/ 	.word	0x00000000
        /*0010*/ 	.short	0x0009
        /*0012*/ 	.short	0x0048
        /*0014*/ 	.byte	0x00, 0xf0, 0x11, 0x00


	//----- nvinfo : EIATTR_KPARAM_INFO
	.align		4
.L_11:
        /*0018*/ 	.byte	0x04, 0x17
        /*001a*/ 	.short	(.L_13 - .L_12)
.L_12:
        /*001c*/ 	.word	0x00000000
        /*0020*/ 	.short	0x0008
        /*0022*/ 	.short	0x0040
        /*0024*/ 	.byte	0x00, 0xf4, 0x21, 0x00


	//----- nvinfo : EIATTR_KPARAM_INFO
	.align		4
.L_13:
        /*0028*/ 	.byte	0x04, 0x17
        /*002a*/ 	.short	(.L_15 - .L_14)
.L_14:
        /*002c*/ 	.word	0x00000000
        /*0030*/ 	.short	0x0007
        /*0032*/ 	.short	0x0038
        /*0034*/ 	.byte	0x00, 0xf4, 0x21, 0x00


	//----- nvinfo : EIATTR_KPARAM_INFO
	.align		4
.L_15:
        /*0038*/ 	.byte	0x04, 0x17
        /*003a*/ 	.short	(.L_17 - .L_16)
.L_16:
        /*003c*/ 	.word	0x00000000
        /*0040*/ 	.short	0x0006
        /*0042*/ 	.short	0x0030
        /*0044*/ 	.byte	0x00, 0xf4, 0x21, 0x00


	//----- nvinfo : EIATTR_KPARAM_INFO
	.align		4
.L_17:
        /*0048*/ 	.byte	0x04, 0x17
        /*004a*/ 	.short	(.L_19 - .L_18)
.L_18:
        /*004c*/ 	.word	0x00000000
        /*0050*/ 	.short	0x0005
        /*0052*/ 	.short	0x0028
        /*0054*/ 	.byte	0x00, 0xf4, 0x21, 0x00


	//----- nvinfo : EIATTR_KPARAM_INFO
	.align		4
.L_19:
        /*0058*/ 	.byte	0x04, 0x17
        /*005a*/ 	.short	(.L_21 - .L_20)
.L_20:
        /*005c*/ 	.word	0x00000000
        /*0060*/ 	.short	0x0004
        /*0062*/ 	.short	0x0020
        /*0064*/ 	.byte	0x00, 0xf4, 0x21, 0x00


	//----- nvinfo : EIATTR_KPARAM_INFO
	.align		4
.L_21:
        /*0068*/ 	.byte	0x04, 0x17
        /*006a*/ 	.short	(.L_23 - .L_22)
.L_22:
        /*006c*/ 	.word	0x00000000
        /*0070*/ 	.short	0x0003
        /*0072*/ 	.short	0x0018
        /*0074*/ 	.byte	0x00, 0xf4, 0x21, 0x00


	//----- nvinfo : EIATTR_KPARAM_INFO
	.align		4
.L_23:
        /*0078*/ 	.byte	0x04, 0x17
        /*007a*/ 	.short	(.L_25 - .L_24)
.L_24:
        /*007c*/ 	.word	0x00000000
        /*0080*/ 	.short	0x0002
        /*0082*/ 	.short	0x0010
        /*0084*/ 	.byte	0x00, 0xf4, 0x21, 0x00


	//----- nvinfo : EIATTR_KPARAM_INFO
	.align		4
.L_25:
        /*0088*/ 	.byte	0x04, 0x17
        /*008a*/ 	.short	(.L_27 - .L_26)
.L_26:
        /*008c*/ 	.word	0x00000000
        /*0090*/ 	.short	0x0001
        /*0092*/ 	.short	0x0008
        /*0094*/ 	.byte	0x00, 0xf4, 0x21, 0x00


	//----- nvinfo : EIATTR_KPARAM_INFO
	.align		4
.L_27:
        /*0098*/ 	.byte	0x04, 0x17
        /*009a*/ 	.short	(.L_29 - .L_28)
.L_28:
        /*009c*/ 	.word	0x00000000
        /*00a0*/ 	.short	0x0000
        /*00a2*/ 	.short	0x0000
        /*00a4*/ 	.byte	0x00, 0xf4, 0x21, 0x00


	//----- nvinfo : EIATTR_SPARSE_MMA_MASK
	.align		4
.L_29:
        /*00a8*/ 	.byte	0x03, 0x50
        /*00aa*/ 	.short	0x0000


	//----- nvinfo : EIATTR_MAXREG_COUNT
	.align		4
        /*00ac*/ 	.byte	0x03, 0x1b
        /*00ae*/ 	.short	0x00ff


	//----- nvinfo : EIATTR_EXIT_INSTR_OFFSETS
	.align		4
        /*00b0*/ 	.byte	0x04, 0x1c
        /*00b2*/ 	.short	(.L_31 - .L_30)


	//   ....[0]....
.L_30:
        /*00b4*/ 	.word	0x00000710


	//   ....[1]....
        /*00b8*/ 	.word	0x00000730


	//----- nvinfo : EIATTR_REQNTID
	.align		4
.L_31:
        /*00bc*/ 	.byte	0x04, 0x10
        /*00be*/ 	.short	(.L_33 - .L_32)
.L_32:
        /*00c0*/ 	.word	0x00000080
        /*00c4*/ 	.word	0x00000001
        /*00c8*/ 	.word	0x00000001


	//----- nvinfo : EIATTR_CBANK_PARAM_SIZE
	.align		4
.L_33:
        /*00cc*/ 	.byte	0x03, 0x19
        /*00ce*/ 	.short	0x004c


	//----- nvinfo : EIATTR_PARAM_CBANK
	.align		4
        /*00d0*/ 	.byte	0x04, 0x0a
        /*00d2*/ 	.short	(.L_35 - .L_34)
	.align		4
.L_34:
        /*00d4*/ 	.word	index@(.nv.constant0.triton_poi_fused_cat_16)
        /*00d8*/ 	.short	0x0210
        /*00da*/ 	.short	0x004c


	//----- nvinfo : EIATTR_SW_WAR
	.align		4
.L_35:
        /*00dc*/ 	.byte	0x04, 0x36
        /*00de*/ 	.short	(.L_37 - .L_36)
.L_36:
        /*00e0*/ 	.word	0x00000008
.L_37:


//--------------------- .nv.callgraph             --------------------------
	.section	.nv.callgraph,"",@"SHT_CUDA_CALLGRAPH"
	.align	4
	.sectionentsize	8
	.align		4
        /*0000*/ 	.word	0x00000000
	.align		4
        /*0004*/ 	.word	0xffffffff
	.align		4
        /*0008*/ 	.word	0x00000000
	.align		4
        /*000c*/ 	.word	0xfffffffe
	.align		4
        /*0010*/ 	.word	0x00000000
	.align		4
        /*0014*/ 	.word	0xfffffffd
	.align		4
        /*0018*/ 	.word	0x00000000
	.align		4
        /*001c*/ 	.word	0xfffffffc


//--------------------- .text.triton_poi_fused_cat_16 --------------------------
	.section	.text.triton_poi_fused_cat_16,"ax",@progbits
	.align	128
        .global         triton_poi_fused_cat_16
        .type           triton_poi_fused_cat_16,@function
        .size           triton_poi_fused_cat_16,(.L_x_1 - triton_poi_fused_cat_16)
        .other          triton_poi_fused_cat_16,@"STO_CUDA_ENTRY STV_DEFAULT"
triton_poi_fused_cat_16:
.text.triton_poi_fused_cat_16:
[----:B------:R-:W0:Y:S02]  /*0000*/  LDC R1, c[0x0][0x28] ;  /* 0x00000a00ff017b82 */ /* 0x000e240000000800 */
[----:B------:R-:W1:Y:S01]  /*0010*/  S2R R0, SR_TID.X ;  /* 0x0000000000007919 */ /* 0x000e620000002100 */
[----:B------:R-:W2:Y:S01]  /*0020*/  LDC.64 R6, c[0x0][0x218] ;  /* 0x00008600ff067b82 */ /* 0x000ea20000000a00 */
[----:B------:R-:W-:Y:S01]  /*0030*/  ULDC.64 UR4, c[0x0][0x208] ;  /* 0x0000820000047ab9 */ /* 0x000fe20000000a00 */
[----:B------:R-:W3:Y:S06]  /*0040*/  S2R R3, SR_CTAID.X ;  /* 0x0000000000037919 */ /* 0x000eec0000002500 */
[----:B------:R-:W4:Y:S08]  /*0050*/  LDC.64 R12, c[0x0][0x220] ;  /* 0x00008800ff0c7b82 */ /* 0x000f300000000a00 */
[----:B------:R-:W5:Y:S01]  /*0060*/  LDC.64 R8, c[0x0][0x230] ;  /* 0x00008c00ff087b82 */ /* 0x000f620000000a00 */
[----:B------:R-:W-:Y:S01]  /*0070*/  CS2R R14, SRZ ;  /* 0x00000000000e7805 */ /* 0x000fe2000001ff00 */
[----:B------:R-:W-:Y:S01]  /*0080*/  ULDC.64 UR6, c[0x0][0x228] ;  /* 0x00008a0000067ab9 */ /* 0x000fe20000000a00 */
[----:B-1----:R-:W-:-:S05]  /*0090*/  LOP3.LUT R0, R0, 0x7f, RZ, 0xc0, !PT ;  /* 0x0000007f00007812 */ /* 0x002fca00078ec0ff */
[----:B---3--:R-:W-:-:S05]  /*00a0*/  IMAD R0, R3, 0x80, R0 ;  /* 0x0000008003007824 */ /* 0x008fca00078e0200 */
[----:B------:R-:W-:-:S04]  /*00b0*/  SHF.R.S32.HI R3, RZ, 0x1f, R0 ;  /* 0x0000001fff037819 */ /* 0x000fc80000011400 */
[CC--:B------:R-:W-:Y:S02]  /*00c0*/  LEA.HI R10, R3.reuse, R0.reuse, RZ, 0x6 ;  /* 0x00000000030a7211 */ /* 0x0c0fe400078f30ff */
[----:B------:R-:W-:Y:S02]  /*00d0*/  LEA.HI R11, R3, R0, RZ, 0x3 ;  /* 0x00000000030b7211 */ /* 0x000fe400078f18ff */
[----:B------:R-:W-:Y:S02]  /*00e0*/  SHF.R.S32.HI R2, RZ, 0x6, R10 ;  /* 0x00000006ff027819 */ /* 0x000fe4000001140a */
[----:B------:R-:W-:Y:S02]  /*00f0*/  SHF.R.S32.HI R3, RZ, 0x3, R11 ;  /* 0x00000003ff037819 */ /* 0x000fe4000001140b */
[----:B------:R-:W-:Y:S01]  /*0100*/  LOP3.LUT R11, R11, 0xfffffff8, RZ, 0xc0, !PT ;  /* 0xfffffff80b0b7812 */ /* 0x000fe200078ec0ff */
[----:B------:R-:W-:-:S05]  /*0110*/  IMAD.HI R4, R2, 0x2aaaaaab, RZ ;  /* 0x2aaaaaab02047827 */ /* 0x000fca00078e02ff */
[----:B------:R-:W-:-:S04]  /*0120*/  SHF.R.U32.HI R5, RZ, 0x1f, R4 ;  /* 0x0000001fff057819 */ /* 0x000fc80000011604 */
[----:B------:R-:W-:Y:S02]  /*0130*/  LEA.HI R5, R4, R5, RZ, 0x1e ;  /* 0x0000000504057211 */ /* 0x000fe400078ff0ff */
[----:B------:R-:W-:-:S03]  /*0140*/  LEA.HI R4, R3, R3, RZ, 0x3 ;  /* 0x0000000303047211 */ /* 0x000fc600078f18ff */
[----:B------:R-:W-:Y:S01]  /*0150*/  IMAD R2, R5, -0x18, R2 ;  /* 0xffffffe805027824 */ /* 0x000fe200078e0202 */
[----:B------:R-:W-:-:S04]  /*0160*/  LOP3.LUT R4, R4, 0xfffffff8, RZ, 0xc0, !PT ;  /* 0xfffffff804047812 */ /* 0x000fc800078ec0ff */
[----:B------:R-:W-:Y:S01]  /*0170*/  ISETP.GE.AND P0, PT, R2, 0xc, PT ;  /* 0x0000000c0200780c */ /* 0x000fe20003f06270 */
[----:B------:R-:W-:Y:S01]  /*0180*/  IMAD.IADD R3, R3, 0x1, -R4 ;  /* 0x0000000103037824 */ /* 0x000fe200078e0a04 */
[----:B------:R-:W-:Y:S02]  /*0190*/  CS2R R4, SRZ ;  /* 0x0000000000047805 */ /* 0x000fe4000001ff00 */
[----:B------:R-:W-:Y:S01]  /*01a0*/  ISETP.LT.AND P1, PT, R0, 0x1800, !P0 ;  /* 0x000018000000780c */ /* 0x000fe20004721270 */
[----:B--2---:R-:W-:Y:S01]  /*01b0*/  IMAD.WIDE R16, R3, 0x8, R6 ;  /* 0x0000000803107825 */ /* 0x004fe200078e0206 */
[----:B------:R-:W-:-:S03]  /*01c0*/  CS2R R6, SRZ ;  /* 0x0000000000067805 */ /* 0x000fc6000001ff00 */
[----:B------:R-:W-:-:S08]  /*01d0*/  IMAD.IADD R11, R0, 0x1, -R11 ;  /* 0x00000001000b7824 */ /* 0x000fd000078e0a0b */
[----:B------:R1:W2:Y:S01]  /*01e0*/  @P1 LDG.E.EL.64 R4, desc[UR4][R16.64] ;  /* 0x0000000410041981 */ /* 0x0002a2000c2e1b00 */
[----:B----4-:R-:W-:-:S04]  /*01f0*/  IMAD.WIDE R12, R11, 0x8, R12 ;  /* 0x000000080b0c7825 */ /* 0x010fc800078e020c */
[----:B-----5:R-:W-:Y:S01]  /*0200*/  IMAD.WIDE R8, R11, 0x8, R8 ;  /* 0x000000080b087825 */ /* 0x020fe200078e0208 */
[----:B------:R3:W4:Y:S04]  /*0210*/  @P1 LDG.E.EL.64 R14, desc[UR4][R12.64] ;  /* 0x000000040c0e1981 */ /* 0x000728000c2e1b00 */
[----:B------:R-:W5:Y:S01]  /*0220*/  @P1 LDG.E.EL.64 R6, desc[UR4][R8.64] ;  /* 0x0000000408061981 */ /* 0x000f62000c2e1b00 */
[----:B-1----:R-:W-:Y:S01]  /*0230*/  IMAD.HI R16, R0, 0x2aaaaaab, RZ ;  /* 0x2aaaaaab00107827 */ /* 0x002fe200078e02ff */
[----:B---3--:R-:W1:Y:S01]  /*0240*/  LDC.64 R12, c[0x0][0x210] ;  /* 0x00008400ff0c7b82 */ /* 0x008e620000000a00 */
[----:B--2---:R-:W-:Y:S02]  /*0250*/  SEL R18, R5, RZ, P1 ;  /* 0x000000ff05127207 */ /* 0x004fe40000800000 */
[----:B------:R-:W-:-:S02]  /*0260*/  SEL R19, R4, RZ, P1 ;  /* 0x000000ff04137207 */ /* 0x000fc40000800000 */
[----:B------:R-:W-:Y:S02]  /*0270*/  SHF.R.U32.HI R5, RZ, 0x1d, R18 ;  /* 0x0000001dff057819 */ /* 0x000fe40000011612 */
[----:B----4-:R-:W-:Y:S02]  /*0280*/  SEL R17, R14, RZ, P1 ;  /* 0x000000ff0e117207 */ /* 0x010fe40000800000 */
[----:B------:R-:W-:Y:S02]  /*0290*/  LOP3.LUT R4, R5, 0x4, RZ, 0xc0, !PT ;  /* 0x0000000405047812 */ /* 0x000fe400078ec0ff */
[----:B-----5:R-:W-:Y:S02]  /*02a0*/  SEL R5, R7, RZ, P1 ;  /* 0x000000ff07057207 */ /* 0x020fe40000800000 */
[----:B------:R-:W-:Y:S02]  /*02b0*/  IADD3 R19, P2, R4, R19, RZ ;  /* 0x0000001304137210 */ /* 0x000fe40007f5e0ff */
[----:B------:R-:W-:-:S02]  /*02c0*/  SEL R14, R15, RZ, P1 ;  /* 0x000000ff0f0e7207 */ /* 0x000fc40000800000 */
[----:B------:R-:W-:Y:S01]  /*02d0*/  SEL R4, R6, RZ, P1 ;  /* 0x000000ff06047207 */ /* 0x000fe20000800000 */
[----:B------:R-:W-:Y:S01]  /*02e0*/  IMAD.X R18, RZ, RZ, R18, P2 ;  /* 0x000000ffff127224 */ /* 0x000fe200010e0612 */
[----:B------:R-:W-:Y:S02]  /*02f0*/  SHF.R.U32.HI R6, RZ, 0x1b, R5 ;  /* 0x0000001bff067819 */ /* 0x000fe40000011605 */
[----:B------:R-:W-:Y:S02]  /*0300*/  SHF.R.U32.HI R8, RZ, 0x1b, R14 ;  /* 0x0000001bff087819 */ /* 0x000fe4000001160e */
[C---:B------:R-:W-:Y:S01]  /*0310*/  SHF.L.U64.HI R18, R19.reuse, 0x4, R18 ;  /* 0x0000000413127819 */ /* 0x040fe20000010212 */
[----:B------:R-:W-:Y:S01]  /*0320*/  IMAD.SHL.U32 R19, R19, 0x10, RZ ;  /* 0x0000001013137824 */ /* 0x000fe200078e00ff */
[----:B------:R-:W-:Y:S02]  /*0330*/  LEA R7, P4, R4, UR6, 0x2 ;  /* 0x0000000604077c11 */ /* 0x000fe4000f8810ff */
[----:B------:R-:W-:-:S02]  /*0340*/  LEA R9, P2, R17, UR6, 0x2 ;  /* 0x0000000611097c11 */ /* 0x000fc4000f8410ff */
[----:B------:R-:W-:Y:S02]  /*0350*/  LOP3.LUT R6, R6, 0x10, RZ, 0xc0, !PT ;  /* 0x0000001006067812 */ /* 0x000fe400078ec0ff */
[----:B------:R-:W-:Y:S02]  /*0360*/  LOP3.LUT R8, R8, 0x10, RZ, 0xc0, !PT ;  /* 0x0000001008087812 */ /* 0x000fe400078ec0ff */
[----:B------:R-:W-:Y:S02]  /*0370*/  LEA.HI.X R4, R4, UR7, R5, 0x2, P4 ;  /* 0x0000000704047c11 */ /* 0x000fe4000a0f1405 */
[----:B------:R-:W-:Y:S01]  /*0380*/  LEA.HI.X R17, R17, UR7, R14, 0x2, P2 ;  /* 0x0000000711117c11 */ /* 0x000fe200090f140e */
[----:B------:R-:W-:Y:S01]  /*0390*/  ULDC.64 UR6, c[0x0][0x248] ;  /* 0x0000920000067ab9 */ /* 0x000fe20000000a00 */
[C---:B------:R-:W-:Y:S01]  /*03a0*/  IADD3 R6, P4, P5, R19.reuse, R7, R6 ;  /* 0x0000000713067210 */ /* 0x040fe20007d9e006 */
[----:B------:R-:W2:Y:S01]  /*03b0*/  LDC.64 R14, c[0x0][0x238] ;  /* 0x00008e00ff0e7b82 */ /* 0x000ea20000000a00 */
[----:B------:R-:W-:Y:S01]  /*03c0*/  IADD3 R8, P3, P2, R19, R9, R8 ;  /* 0x0000000913087210 */ /* 0x000fe20007a7e008 */
[----:B------:R-:W-:Y:S01]  /*03d0*/  IMAD.SHL.U32 R19, R2, 0x10, RZ ;  /* 0x0000001002137824 */ /* 0x000fe200078e00ff */
[----:B------:R-:W-:-:S02]  /*03e0*/  IADD3.X R7, R18, R4, RZ, P4, P5 ;  /* 0x0000000412077210 */ /* 0x000fc400027ea4ff */
[----:B------:R-:W-:Y:S01]  /*03f0*/  IADD3.X R9, R18, R17, RZ, P3, P2 ;  /* 0x0000001112097210 */ /* 0x000fe20001fe44ff */
[----:B------:R-:W-:Y:S01]  /*0400*/  IMAD.MOV.U32 R18, RZ, RZ, RZ ;  /* 0x000000ffff127224 */ /* 0x000fe200078e00ff */
[----:B------:R-:W-:Y:S01]  /*0410*/  SHF.R.U32.HI R17, RZ, 0x1f, R16 ;  /* 0x0000001fff117819 */ /* 0x000fe20000011610 */
[----:B------:R-:W3:Y:S01]  /*0420*/  LDC.64 R4, c[0x0][0x240] ;  /* 0x00009000ff047b82 */ /* 0x000ee20000000a00 */
[C---:B------:R-:W-:Y:S02]  /*0430*/  IMAD.WIDE R6, R19.reuse, 0x4, R6 ;  /* 0x0000000413067825 */ /* 0x040fe400078e0206 */
[----:B------:R-:W-:Y:S02]  /*0440*/  LEA.HI.SX32 R17, R16, R17, 0x18 ;  /* 0x0000001110117211 */ /* 0x000fe400078fc2ff */
[----:B------:R-:W-:-:S04]  /*0450*/  IMAD.WIDE R8, R19, 0x4, R8 ;  /* 0x0000000413087825 */ /* 0x000fc800078e0208 */
[C---:B------:R-:W-:Y:S02]  /*0460*/  IMAD R16, R17.reuse, -0x600, R0 ;  /* 0xfffffa0011107824 */ /* 0x040fe400078e0200 */
[C---:B------:R-:W-:Y:S02]  /*0470*/  IMAD R19, R17.reuse, 0xc0, RZ ;  /* 0x000000c011137824 */ /* 0x040fe400078e02ff */
[----:B------:R-:W-:Y:S02]  /*0480*/  IMAD R17, R17, 0x300, RZ ;  /* 0x0000030011117824 */ /* 0x000fe400078e02ff */
[----:B------:R-:W-:-:S04]  /*0490*/  IMAD.WIDE R8, R19, 0x4, R8 ;  /* 0x0000000413087825 */ /* 0x000fc800078e0208 */
[----:B------:R-:W-:-:S04]  /*04a0*/  IMAD.WIDE R6, R19, 0x4, R6 ;  /* 0x0000000413067825 */ /* 0x000fc800078e0206 */
[----:B------:R-:W-:Y:S02]  /*04b0*/  IMAD.IADD R19, R16, 0x1, R17 ;  /* 0x0000000110137824 */ /* 0x000fe400078e0211 */
[----:B--2---:R-:W-:-:S04]  /*04c0*/  IMAD.WIDE R14, R11, 0x4, R14 ;  /* 0x000000040b0e7825 */ /* 0x004fc800078e020e */
[----:B-1----:R-:W-:Y:S01]  /*04d0*/  IMAD.WIDE R12, R19, 0x4, R12 ;  /* 0x00000004130c7825 */ /* 0x002fe200078e020c */
[----:B------:R-:W-:Y:S01]  /*04e0*/  LOP3.LUT R19, R10, 0xffffffc0, RZ, 0xc0, !PT ;  /* 0xffffffc00a137812 */ /* 0x000fe200078ec0ff */
[----:B------:R-:W2:Y:S02]  /*04f0*/  @P1 LDG.E.EL R18, desc[UR4][R14.64] ;  /* 0x000000040e121981 */ /* 0x000ea4000c2e1900 */
[----:B------:R-:W-:Y:S02]  /*0500*/  IMAD.MOV.U32 R16, RZ, RZ, RZ ;  /* 0x000000ffff107224 */ /* 0x000fe400078e00ff */
[----:B------:R-:W-:Y:S02]  /*0510*/  IMAD.MOV.U32 R11, RZ, RZ, RZ ;  /* 0x000000ffff0b7224 */ /* 0x000fe400078e00ff */
[----:B---3--:R-:W-:Y:S01]  /*0520*/  IMAD.WIDE R4, R3, 0x4, R4 ;  /* 0x0000000403047825 */ /* 0x008fe200078e0204 */
[C---:B------:R-:W-:Y:S01]  /*0530*/  ISETP.GE.AND P2, PT, R0.reuse, 0x1800, PT ;  /* 0x000018000000780c */ /* 0x040fe20003f46270 */
[----:B------:R1:W3:Y:S02]  /*0540*/  @P1 LDG.E.EL R16, desc[UR4][R8.64] ;  /* 0x0000000408101981 */ /* 0x0002e4000c2e1900 */
[----:B------:R-:W-:-:S02]  /*0550*/  IMAD.IADD R10, R0, 0x1, -R19 ;  /* 0x00000001000a7824 */ /* 0x000fc400078e0a13 */
[C---:B------:R-:W-:Y:S01]  /*0560*/  IMAD.SHL.U32 R3, R2.reuse, 0x40, RZ ;  /* 0x0000004002037824 */ /* 0x040fe200078e00ff */
[----:B------:R4:W5:Y:S01]  /*0570*/  @P1 LDG.E.EL R11, desc[UR4][R6.64] ;  /* 0x00000004060b1981 */ /* 0x000962000c2e1900 */
[----:B------:R-:W-:Y:S01]  /*0580*/  IMAD.MOV.U32 R19, RZ, RZ, RZ ;  /* 0x000000ffff137224 */ /* 0x000fe200078e00ff */
[--C-:B------:R-:W-:Y:S02]  /*0590*/  SHF.R.S32.HI R20, RZ, 0x1f, R17.reuse ;  /* 0x0000001fff147819 */ /* 0x100fe40000011411 */
[----:B------:R-:W-:Y:S02]  /*05a0*/  IADD3 R17, P4, P5, R3, R10, R17 ;  /* 0x0000000a03117210 */ /* 0x000fe40007d9e011 */
[----:B------:R-:W-:Y:S02]  /*05b0*/  SHF.R.S32.HI R10, RZ, 0x1f, R10 ;  /* 0x0000001fff0a7819 */ /* 0x000fe4000001140a */
[----:B-1----:R-:W-:Y:S02]  /*05c0*/  CS2R R8, SRZ ;  /* 0x0000000000087805 */ /* 0x002fe4000001ff00 */
[----:B------:R-:W-:Y:S01]  /*05d0*/  SHF.R.S32.HI R3, RZ, 0x1f, R3 ;  /* 0x0000001fff037819 */ /* 0x000fe20000011403 */
[----:B------:R-:W5:Y:S01]  /*05e0*/  @P1 LDG.E R19, desc[UR4][R12.64] ;  /* 0x000000040c131981 */ /* 0x000f62000c1e1900 */
[----:B------:R-:W-:-:S02]  /*05f0*/  ISETP.GT.AND P3, PT, R2, 0xb, !P2 ;  /* 0x0000000b0200780c */ /* 0x000fc40005764270 */
[----:B------:R-:W-:Y:S01]  /*0600*/  IADD3.X R10, R3, R10, R20, P4, P5 ;  /* 0x0000000a030a7210 */ /* 0x000fe200027ea414 */
[----:B------:R-:W5:Y:S01]  /*0610*/  @P1 LDG.E.EL R8, desc[UR4][R4.64] ;  /* 0x0000000404081981 */ /* 0x000f62000c2e1900 */
[C---:B----4-:R-:W-:Y:S01]  /*0620*/  LEA R6, P4, R17.reuse, UR6, 0x2 ;  /* 0x0000000611067c11 */ /* 0x050fe2000f8810ff */
[----:B------:R-:W1:Y:S03]  /*0630*/  LDC.64 R2, c[0x0][0x250] ;  /* 0x00009400ff027b82 */ /* 0x000e660000000a00 */
[----:B------:R-:W-:-:S05]  /*0640*/  LEA.HI.X R7, R17, UR7, R10, 0x2, P4 ;  /* 0x0000000711077c11 */ /* 0x000fca000a0f140a */
[----:B------:R-:W4:Y:S01]  /*0650*/  @P3 LDG.E R9, desc[UR4][R6.64+-0xc00] ;  /* 0xfff4000406093981 */ /* 0x000f22000c1e1900 */
[----:B-1----:R-:W-:Y:S01]  /*0660*/  IMAD.WIDE R2, R0, 0x4, R2 ;  /* 0x0000000400027825 */ /* 0x002fe200078e0202 */
[----:B--2---:R-:W-:Y:S02]  /*0670*/  SEL R18, R18, RZ, P1 ;  /* 0x000000ff12127207 */ /* 0x004fe40000800000 */
[----:B---3--:R-:W-:Y:S02]  /*0680*/  SEL R16, R16, RZ, P1 ;  /* 0x000000ff10107207 */ /* 0x008fe40000800000 */
[----:B-----5:R-:W-:-:S05]  /*0690*/  SEL R11, R11, RZ, P1 ;  /* 0x000000ff0b0b7207 */ /* 0x020fca0000800000 */
[----:B------:R-:W-:Y:S01]  /*06a0*/  FADD R11, -R16, R11 ;  /* 0x0000000b100b7221 */ /* 0x000fe20000000100 */
[----:B------:R-:W-:-:S03]  /*06b0*/  SEL R19, R19, RZ, P1 ;  /* 0x000000ff13137207 */ /* 0x000fc60000800000 */
[----:B------:R-:W-:Y:S01]  /*06c0*/  FFMA R18, R11, R18, R16 ;  /* 0x000000120b127223 */ /* 0x000fe20000000010 */
[----:B------:R-:W-:-:S03]  /*06d0*/  SEL R8, R8, RZ, P1 ;  /* 0x000000ff08087207 */ /* 0x000fc60000800000 */
[----:B------:R-:W-:-:S04]  /*06e0*/  FADD R18, -R19, R18 ;  /* 0x0000001213127221 */ /* 0x000fc80000000100 */
[----:B------:R-:W-:Y:S01]  /*06f0*/  FFMA R5, R18, R8, R19 ;  /* 0x0000000812057223 */ /* 0x000fe20000000013 */
[----:B----4-:R-:W-:Y:S01]  /*0700*/  @P0 SEL R5, R9, RZ, P3 ;  /* 0x000000ff09050207 */ /* 0x010fe20001800000 */
[----:B------:R-:W-:Y:S06]  /*0710*/  @P2 EXIT ;  /* 0x000000000000294d */ /* 0x000fec0003800000 */
[----:B------:R-:W-:Y:S01]  /*0720*/  STG.E desc[UR4][R2.64], R5 ;  /* 0x0000000502007986 */ /* 0x000fe2000c101904 */
[----:B------:R-:W-:Y:S05]  /*0730*/  EXIT ;  /* 0x000000000000794d */ /* 0x000fea0003800000 */
.L_x_0:
[----:B------:R-:W-:-:S00]  /*0740*/  BRA `(.L_x_0) ;  /* 0xfffffffc00fc7947 */ /* 0x000fc0000383ffff */
[----:B------:R-:W-:-:S00]  /*0750*/  NOP ;  /* 0x0000000000007918 */ /* 0x000fc00000000000 */
        /* <DEDUP_REMOVED lines=10> */
.L_x_1:


//--------------------- .nv.constant0.triton_poi_fused_cat_16 --------------------------
	.section	.nv.constant0.triton_poi_fused_cat_16,"a",@progbits
	.sectionflags	@""
	.align	4
.nv.constant0.triton_poi_fused_cat_16:
	.zero		604
